//
// Generated by NVIDIA NVVM Compiler
//
// Compiler Build ID: CL-36424714
// Cuda compilation tools, release 13.0, V13.0.88
// Based on NVVM 20.0.0
//

.version 9.0
.target sm_100
.address_size 64

	// .globl	_Z5printPfi
.extern .func  (.param .b32 func_retval0) vprintf
(
	.param .b64 vprintf_param_0,
	.param .b64 vprintf_param_1
)
;
.global .align 1 .b8 $str[2] = {10};
.global .align 1 .b8 $str$1[4] = {37, 100, 10};

.visible .entry _Z5printPfi(
	.param .u64 .ptr .align 1 _Z5printPfi_param_0,
	.param .u32 _Z5printPfi_param_1
)
{
	.local .align 8 .b8 	__local_depot0[8];
	.reg .b64 	%SP;
	.reg .b64 	%SPL;
	.reg .pred 	%p<10>;
	.reg .b32 	%r<85>;
	.reg .b32 	%f<30>;
	.reg .b64 	%rd<34>;
	.reg .b64 	%fd<30>;

	mov.u64 	%SPL, __local_depot0;
	cvta.local.u64 	%SP, %SPL;
	ld.param.u64 	%rd9, [_Z5printPfi_param_0];
	ld.param.u32 	%r16, [_Z5printPfi_param_1];
	cvta.to.global.u64 	%rd1, %rd9;
	add.u64 	%rd10, %SP, 0;
	add.u64 	%rd2, %SPL, 0;
	mov.u64 	%rd11, $str;
	cvta.global.u64 	%rd12, %rd11;
	{ // callseq 0, 0
	.param .b64 param0;
	st.param.b64 	[param0], %rd12;
	.param .b64 param1;
	st.param.b64 	[param1], 0;
	.param .b32 retval0;
	call.uni (retval0), 
	vprintf, 
	(
	param0, 
	param1
	);
	ld.param.b32 	%r17, [retval0];
	} // callseq 0
	setp.lt.s32 	%p1, %r16, 1;
	@%p1 bra 	$L__BB0_13;
	and.b32  	%r1, %r16, 15;
	setp.lt.u32 	%p2, %r16, 16;
	mov.b32 	%r82, 0;
	@%p2 bra 	$L__BB0_4;
	and.b32  	%r82, %r16, 2147483632;
	neg.s32 	%r80, %r82;
	add.s64 	%rd32, %rd1, 32;
	mov.u64 	%rd13, $str$1;
$L__BB0_3:
	.pragma "nounroll";
	ld.global.f32 	%f1, [%rd32+-32];
	cvt.f64.f32 	%fd1, %f1;
	st.local.f64 	[%rd2], %fd1;
	cvta.global.u64 	%rd14, %rd13;
	{ // callseq 1, 0
	.param .b64 param0;
	st.param.b64 	[param0], %rd14;
	.param .b64 param1;
	st.param.b64 	[param1], %rd10;
	.param .b32 retval0;
	call.uni (retval0), 
	vprintf, 
	(
	param0, 
	param1
	);
	ld.param.b32 	%r20, [retval0];
	} // callseq 1
	ld.global.f32 	%f2, [%rd32+-28];
	cvt.f64.f32 	%fd2, %f2;
	st.local.f64 	[%rd2], %fd2;
	{ // callseq 2, 0
	.param .b64 param0;
	st.param.b64 	[param0], %rd14;
	.param .b64 param1;
	st.param.b64 	[param1], %rd10;
	.param .b32 retval0;
	call.uni (retval0), 
	vprintf, 
	(
	param0, 
	param1
	);
	ld.param.b32 	%r22, [retval0];
	} // callseq 2
	ld.global.f32 	%f3, [%rd32+-24];
	cvt.f64.f32 	%fd3, %f3;
	st.local.f64 	[%rd2], %fd3;
	{ // callseq 3, 0
	.param .b64 param0;
	st.param.b64 	[param0], %rd14;
	.param .b64 param1;
	st.param.b64 	[param1], %rd10;
	.param .b32 retval0;
	call.uni (retval0), 
	vprintf, 
	(
	param0, 
	param1
	);
	ld.param.b32 	%r24, [retval0];
	} // callseq 3
	ld.global.f32 	%f4, [%rd32+-20];
	cvt.f64.f32 	%fd4, %f4;
	st.local.f64 	[%rd2], %fd4;
	{ // callseq 4, 0
	.param .b64 param0;
	st.param.b64 	[param0], %rd14;
	.param .b64 param1;
	st.param.b64 	[param1], %rd10;
	.param .b32 retval0;
	call.uni (retval0), 
	vprintf, 
	(
	param0, 
	param1
	);
	ld.param.b32 	%r26, [retval0];
	} // callseq 4
	ld.global.f32 	%f5, [%rd32+-16];
	cvt.f64.f32 	%fd5, %f5;
	st.local.f64 	[%rd2], %fd5;
	{ // callseq 5, 0
	.param .b64 param0;
	st.param.b64 	[param0], %rd14;
	.param .b64 param1;
	st.param.b64 	[param1], %rd10;
	.param .b32 retval0;
	call.uni (retval0), 
	vprintf, 
	(
	param0, 
	param1
	);
	ld.param.b32 	%r28, [retval0];
	} // callseq 5
	ld.global.f32 	%f6, [%rd32+-12];
	cvt.f64.f32 	%fd6, %f6;
	st.local.f64 	[%rd2], %fd6;
	{ // callseq 6, 0
	.param .b64 param0;
	st.param.b64 	[param0], %rd14;
	.param .b64 param1;
	st.param.b64 	[param1], %rd10;
	.param .b32 retval0;
	call.uni (retval0), 
	vprintf, 
	(
	param0, 
	param1
	);
	ld.param.b32 	%r30, [retval0];
	} // callseq 6
	ld.global.f32 	%f7, [%rd32+-8];
	cvt.f64.f32 	%fd7, %f7;
	st.local.f64 	[%rd2], %fd7;
	{ // callseq 7, 0
	.param .b64 param0;
	st.param.b64 	[param0], %rd14;
	.param .b64 param1;
	st.param.b64 	[param1], %rd10;
	.param .b32 retval0;
	call.uni (retval0), 
	vprintf, 
	(
	param0, 
	param1
	);
	ld.param.b32 	%r32, [retval0];
	} // callseq 7
	ld.global.f32 	%f8, [%rd32+-4];
	cvt.f64.f32 	%fd8, %f8;
	st.local.f64 	[%rd2], %fd8;
	{ // callseq 8, 0
	.param .b64 param0;
	st.param.b64 	[param0], %rd14;
	.param .b64 param1;
	st.param.b64 	[param1], %rd10;
	.param .b32 retval0;
	call.uni (retval0), 
	vprintf, 
	(
	param0, 
	param1
	);
	ld.param.b32 	%r34, [retval0];
	} // callseq 8
	ld.global.f32 	%f9, [%rd32];
	cvt.f64.f32 	%fd9, %f9;
	st.local.f64 	[%rd2], %fd9;
	{ // callseq 9, 0
	.param .b64 param0;
	st.param.b64 	[param0], %rd14;
	.param .b64 param1;
	st.param.b64 	[param1], %rd10;
	.param .b32 retval0;
	call.uni (retval0), 
	vprintf, 
	(
	param0, 
	param1
	);
	ld.param.b32 	%r36, [retval0];
	} // callseq 9
	ld.global.f32 	%f10, [%rd32+4];
	cvt.f64.f32 	%fd10, %f10;
	st.local.f64 	[%rd2], %fd10;
	{ // callseq 10, 0
	.param .b64 param0;
	st.param.b64 	[param0], %rd14;
	.param .b64 param1;
	st.param.b64 	[param1], %rd10;
	.param .b32 retval0;
	call.uni (retval0), 
	vprintf, 
	(
	param0, 
	param1
	);
	ld.param.b32 	%r38, [retval0];
	} // callseq 10
	ld.global.f32 	%f11, [%rd32+8];
	cvt.f64.f32 	%fd11, %f11;
	st.local.f64 	[%rd2], %fd11;
	{ // callseq 11, 0
	.param .b64 param0;
	st.param.b64 	[param0], %rd14;
	.param .b64 param1;
	st.param.b64 	[param1], %rd10;
	.param .b32 retval0;
	call.uni (retval0), 
	vprintf, 
	(
	param0, 
	param1
	);
	ld.param.b32 	%r40, [retval0];
	} // callseq 11
	ld.global.f32 	%f12, [%rd32+12];
	cvt.f64.f32 	%fd12, %f12;
	st.local.f64 	[%rd2], %fd12;
	{ // callseq 12, 0
	.param .b64 param0;
	st.param.b64 	[param0], %rd14;
	.param .b64 param1;
	st.param.b64 	[param1], %rd10;
	.param .b32 retval0;
	call.uni (retval0), 
	vprintf, 
	(
	param0, 
	param1
	);
	ld.param.b32 	%r42, [retval0];
	} // callseq 12
	ld.global.f32 	%f13, [%rd32+16];
	cvt.f64.f32 	%fd13, %f13;
	st.local.f64 	[%rd2], %fd13;
	{ // callseq 13, 0
	.param .b64 param0;
	st.param.b64 	[param0], %rd14;
	.param .b64 param1;
	st.param.b64 	[param1], %rd10;
	.param .b32 retval0;
	call.uni (retval0), 
	vprintf, 
	(
	param0, 
	param1
	);
	ld.param.b32 	%r44, [retval0];
	} // callseq 13
	ld.global.f32 	%f14, [%rd32+20];
	cvt.f64.f32 	%fd14, %f14;
	st.local.f64 	[%rd2], %fd14;
	{ // callseq 14, 0
	.param .b64 param0;
	st.param.b64 	[param0], %rd14;
	.param .b64 param1;
	st.param.b64 	[param1], %rd10;
	.param .b32 retval0;
	call.uni (retval0), 
	vprintf, 
	(
	param0, 
	param1
	);
	ld.param.b32 	%r46, [retval0];
	} // callseq 14
	ld.global.f32 	%f15, [%rd32+24];
	cvt.f64.f32 	%fd15, %f15;
	st.local.f64 	[%rd2], %fd15;
	{ // callseq 15, 0
	.param .b64 param0;
	st.param.b64 	[param0], %rd14;
	.param .b64 param1;
	st.param.b64 	[param1], %rd10;
	.param .b32 retval0;
	call.uni (retval0), 
	vprintf, 
	(
	param0, 
	param1
	);
	ld.param.b32 	%r48, [retval0];
	} // callseq 15
	ld.global.f32 	%f16, [%rd32+28];
	cvt.f64.f32 	%fd16, %f16;
	st.local.f64 	[%rd2], %fd16;
	{ // callseq 16, 0
	.param .b64 param0;
	st.param.b64 	[param0], %rd14;
	.param .b64 param1;
	st.param.b64 	[param1], %rd10;
	.param .b32 retval0;
	call.uni (retval0), 
	vprintf, 
	(
	param0, 
	param1
	);
	ld.param.b32 	%r50, [retval0];
	} // callseq 16
	add.s32 	%r80, %r80, 16;
	add.s64 	%rd32, %rd32, 64;
	setp.ne.s32 	%p3, %r80, 0;
	@%p3 bra 	$L__BB0_3;
$L__BB0_4:
	setp.eq.s32 	%p4, %r1, 0;
	@%p4 bra 	$L__BB0_13;
	and.b32  	%r7, %r16, 7;
	setp.lt.u32 	%p5, %r1, 8;
	@%p5 bra 	$L__BB0_7;
	mul.wide.u32 	%rd16, %r82, 4;
	add.s64 	%rd17, %rd1, %rd16;
	ld.global.f32 	%f17, [%rd17];
	cvt.f64.f32 	%fd17, %f17;
	st.local.f64 	[%rd2], %fd17;
	mov.u64 	%rd18, $str$1;
	cvta.global.u64 	%rd19, %rd18;
	add.u64 	%rd20, %SP, 0;
	{ // callseq 17, 0
	.param .b64 param0;
	st.param.b64 	[param0], %rd19;
	.param .b64 param1;
	st.param.b64 	[param1], %rd20;
	.param .b32 retval0;
	call.uni (retval0), 
	vprintf, 
	(
	param0, 
	param1
	);
	ld.param.b32 	%r52, [retval0];
	} // callseq 17
	ld.global.f32 	%f18, [%rd17+4];
	cvt.f64.f32 	%fd18, %f18;
	st.local.f64 	[%rd2], %fd18;
	{ // callseq 18, 0
	.param .b64 param0;
	st.param.b64 	[param0], %rd19;
	.param .b64 param1;
	st.param.b64 	[param1], %rd20;
	.param .b32 retval0;
	call.uni (retval0), 
	vprintf, 
	(
	param0, 
	param1
	);
	ld.param.b32 	%r54, [retval0];
	} // callseq 18
	ld.global.f32 	%f19, [%rd17+8];
	cvt.f64.f32 	%fd19, %f19;
	st.local.f64 	[%rd2], %fd19;
	{ // callseq 19, 0
	.param .b64 param0;
	st.param.b64 	[param0], %rd19;
	.param .b64 param1;
	st.param.b64 	[param1], %rd20;
	.param .b32 retval0;
	call.uni (retval0), 
	vprintf, 
	(
	param0, 
	param1
	);
	ld.param.b32 	%r56, [retval0];
	} // callseq 19
	ld.global.f32 	%f20, [%rd17+12];
	cvt.f64.f32 	%fd20, %f20;
	st.local.f64 	[%rd2], %fd20;
	{ // callseq 20, 0
	.param .b64 param0;
	st.param.b64 	[param0], %rd19;
	.param .b64 param1;
	st.param.b64 	[param1], %rd20;
	.param .b32 retval0;
	call.uni (retval0), 
	vprintf, 
	(
	param0, 
	param1
	);
	ld.param.b32 	%r58, [retval0];
	} // callseq 20
	ld.global.f32 	%f21, [%rd17+16];
	cvt.f64.f32 	%fd21, %f21;
	st.local.f64 	[%rd2], %fd21;
	{ // callseq 21, 0
	.param .b64 param0;
	st.param.b64 	[param0], %rd19;
	.param .b64 param1;
	st.param.b64 	[param1], %rd20;
	.param .b32 retval0;
	call.uni (retval0), 
	vprintf, 
	(
	param0, 
	param1
	);
	ld.param.b32 	%r60, [retval0];
	} // callseq 21
	ld.global.f32 	%f22, [%rd17+20];
	cvt.f64.f32 	%fd22, %f22;
	st.local.f64 	[%rd2], %fd22;
	{ // callseq 22, 0
	.param .b64 param0;
	st.param.b64 	[param0], %rd19;
	.param .b64 param1;
	st.param.b64 	[param1], %rd20;
	.param .b32 retval0;
	call.uni (retval0), 
	vprintf, 
	(
	param0, 
	param1
	);
	ld.param.b32 	%r62, [retval0];
	} // callseq 22
	ld.global.f32 	%f23, [%rd17+24];
	cvt.f64.f32 	%fd23, %f23;
	st.local.f64 	[%rd2], %fd23;
	{ // callseq 23, 0
	.param .b64 param0;
	st.param.b64 	[param0], %rd19;
	.param .b64 param1;
	st.param.b64 	[param1], %rd20;
	.param .b32 retval0;
	call.uni (retval0), 
	vprintf, 
	(
	param0, 
	param1
	);
	ld.param.b32 	%r64, [retval0];
	} // callseq 23
	ld.global.f32 	%f24, [%rd17+28];
	cvt.f64.f32 	%fd24, %f24;
	st.local.f64 	[%rd2], %fd24;
	{ // callseq 24, 0
	.param .b64 param0;
	st.param.b64 	[param0], %rd19;
	.param .b64 param1;
	st.param.b64 	[param1], %rd20;
	.param .b32 retval0;
	call.uni (retval0), 
	vprintf, 
	(
	param0, 
	param1
	);
	ld.param.b32 	%r66, [retval0];
	} // callseq 24
	add.s32 	%r82, %r82, 8;
$L__BB0_7:
	setp.eq.s32 	%p6, %r7, 0;
	@%p6 bra 	$L__BB0_13;
	and.b32  	%r10, %r16, 3;
	setp.lt.u32 	%p7, %r7, 4;
	@%p7 bra 	$L__BB0_10;
	mul.wide.u32 	%rd21, %r82, 4;
	add.s64 	%rd22, %rd1, %rd21;
	ld.global.f32 	%f25, [%rd22];
	cvt.f64.f32 	%fd25, %f25;
	st.local.f64 	[%rd2], %fd25;
	mov.u64 	%rd23, $str$1;
	cvta.global.u64 	%rd24, %rd23;
	add.u64 	%rd25, %SP, 0;
	{ // callseq 25, 0
	.param .b64 param0;
	st.param.b64 	[param0], %rd24;
	.param .b64 param1;
	st.param.b64 	[param1], %rd25;
	.param .b32 retval0;
	call.uni (retval0), 
	vprintf, 
	(
	param0, 
	param1
	);
	ld.param.b32 	%r68, [retval0];
	} // callseq 25
	ld.global.f32 	%f26, [%rd22+4];
	cvt.f64.f32 	%fd26, %f26;
	st.local.f64 	[%rd2], %fd26;
	{ // callseq 26, 0
	.param .b64 param0;
	st.param.b64 	[param0], %rd24;
	.param .b64 param1;
	st.param.b64 	[param1], %rd25;
	.param .b32 retval0;
	call.uni (retval0), 
	vprintf, 
	(
	param0, 
	param1
	);
	ld.param.b32 	%r70, [retval0];
	} // callseq 26
	ld.global.f32 	%f27, [%rd22+8];
	cvt.f64.f32 	%fd27, %f27;
	st.local.f64 	[%rd2], %fd27;
	{ // callseq 27, 0
	.param .b64 param0;
	st.param.b64 	[param0], %rd24;
	.param .b64 param1;
	st.param.b64 	[param1], %rd25;
	.param .b32 retval0;
	call.uni (retval0), 
	vprintf, 
	(
	param0, 
	param1
	);
	ld.param.b32 	%r72, [retval0];
	} // callseq 27
	ld.global.f32 	%f28, [%rd22+12];
	cvt.f64.f32 	%fd28, %f28;
	st.local.f64 	[%rd2], %fd28;
	{ // callseq 28, 0
	.param .b64 param0;
	st.param.b64 	[param0], %rd24;
	.param .b64 param1;
	st.param.b64 	[param1], %rd25;
	.param .b32 retval0;
	call.uni (retval0), 
	vprintf, 
	(
	param0, 
	param1
	);
	ld.param.b32 	%r74, [retval0];
	} // callseq 28
	add.s32 	%r82, %r82, 4;
$L__BB0_10:
	setp.eq.s32 	%p8, %r10, 0;
	@%p8 bra 	$L__BB0_13;
	mul.wide.u32 	%rd26, %r82, 4;
	add.s64 	%rd33, %rd1, %rd26;
	neg.s32 	%r84, %r10;
	mov.u64 	%rd27, $str$1;
	add.u64 	%rd29, %SP, 0;
$L__BB0_12:
	.pragma "nounroll";
	ld.global.f32 	%f29, [%rd33];
	cvt.f64.f32 	%fd29, %f29;
	st.local.f64 	[%rd2], %fd29;
	cvta.global.u64 	%rd28, %rd27;
	{ // callseq 29, 0
	.param .b64 param0;
	st.param.b64 	[param0], %rd28;
	.param .b64 param1;
	st.param.b64 	[param1], %rd29;
	.param .b32 retval0;
	call.uni (retval0), 
	vprintf, 
	(
	param0, 
	param1
	);
	ld.param.b32 	%r76, [retval0];
	} // callseq 29
	add.s64 	%rd33, %rd33, 4;
	add.s32 	%r84, %r84, 1;
	setp.ne.s32 	%p9, %r84, 0;
	@%p9 bra 	$L__BB0_12;
$L__BB0_13:
	mov.u64 	%rd30, $str;
	cvta.global.u64 	%rd31, %rd30;
	{ // callseq 30, 0
	.param .b64 param0;
	st.param.b64 	[param0], %rd31;
	.param .b64 param1;
	st.param.b64 	[param1], 0;
	.param .b32 retval0;
	call.uni (retval0), 
	vprintf, 
	(
	param0, 
	param1
	);
	ld.param.b32 	%r78, [retval0];
	} // callseq 30
	ret;

}


// ===== COMPILED SASS (sm_100) =====

	.target	sm_100

	.elftype	@"ET_EXEC"


//--------------------- .note.nv.tkinfo           --------------------------
	.section	.note.nv.tkinfo,"",@"SHT_NOTE"
	.sectionflags	@"SHF_NOTE_NV_TKINFO"
	.tkinfo
        /*0018*/ 	.word	0x00000002
        /*0030*/ 	.string	""
        /*0030*/ 	.string	"ptxas"
        /*0030*/ 	.string	"Cuda compilation tools, release 13.0, V13.0.88"
        /*0030*/ 	.string	"Build cuda_13.0.r13.0/compiler.36424714_0"
        /*0030*/ 	.string	"-arch sm_100 -m 64 "



//--------------------- .note.nv.cuinfo           --------------------------
	.section	.note.nv.cuinfo,"",@"SHT_NOTE"
	.sectionflags	@"SHF_NOTE_NV_CUINFO"
        /*0018*/ 	.short	0x0002
        /*001a*/ 	.short	0x0064
        /*001c*/ 	.short	0x0082
	.zero		2


//--------------------- .nv.info                  --------------------------
	.section	.nv.info,"",@"SHT_CUDA_INFO"
	.align	4


	//----- nvinfo : EIATTR_REGCOUNT
	.align		4
        /*0000*/ 	.byte	0x04, 0x2f
        /*0002*/ 	.short	(.L_3 - .L_2)
	.align		4
.L_2:
        /*0004*/ 	.word	index@(_Z5printPfi)
        /*0008*/ 	.word	0x0000001e


	//----- nvinfo : EIATTR_FRAME_SIZE
	.align		4
.L_3:
        /*000c*/ 	.byte	0x04, 0x11
        /*000e*/ 	.short	(.L_5 - .L_4)
	.align		4
.L_4:
        /*0010*/ 	.word	index@(_Z5printPfi)
        /*0014*/ 	.word	0x00000008


	//----- nvinfo : EIATTR_MIN_STACK_SIZE
	.align		4
.L_5:
        /*0018*/ 	.byte	0x04, 0x12
        /*001a*/ 	.short	(.L_7 - .L_6)
	.align		4
.L_6:
        /*001c*/ 	.word	index@(_Z5printPfi)
        /*0020*/ 	.word	0x00000008
.L_7:


//--------------------- .nv.compat                --------------------------
	.section	.nv.compat,"",@"SHT_CUDA_COMPAT_INFO"
	.align	4
        /*0000*/ 	.byte	0x02, 0x09, 0x00, 0x00, 0x02, 0x02, 0x01, 0x00, 0x02, 0x05, 0x05, 0x00, 0x03, 0x07, 0x01, 0x01
        /*0010*/ 	.byte	0x02, 0x03, 0x00, 0x00, 0x02, 0x06, 0x01, 0x00, 0x04, 0x0b, 0x08, 0x00, 0x09, 0x00, 0x00, 0x00
        /*0020*/ 	.byte	0x00, 0x00, 0x00, 0x00


//--------------------- .nv.info._Z5printPfi      --------------------------
	.section	.nv.info._Z5printPfi,"",@"SHT_CUDA_INFO"
	.sectionflags	@""
	.align	4


	//----- nvinfo : EIATTR_CUDA_API_VERSION
	.align		4
        /*0000*/ 	.byte	0x04, 0x37
        /*0002*/ 	.short	(.L_9 - .L_8)
.L_8:
        /*0004*/ 	.word	0x00000082


	//----- nvinfo : EIATTR_KPARAM_INFO
	.align		4
.L_9:
        /*0008*/ 	.byte	0x04, 0x17
        /*000a*/ 	.short	(.L_11 - .L_10)
.L_10:
        /*000c*/ 	.word	0x00000000
        /*0010*/ 	.short	0x0001
        /*0012*/ 	.short	0x0008
        /*0014*/ 	.byte	0x00, 0xf0, 0x11, 0x00


	//----- nvinfo : EIATTR_KPARAM_INFO
	.align		4
.L_11:
        /*0018*/ 	.byte	0x04, 0x17
        /*001a*/ 	.short	(.L_13 - .L_12)
.L_12:
        /*001c*/ 	.word	0x00000000
        /*0020*/ 	.short	0x0000
        /*0022*/ 	.short	0x0000
        /*0024*/ 	.byte	0x00, 0xf5, 0x21, 0x00


	//----- nvinfo : EIATTR_SPARSE_MMA_MASK
	.align		4
.L_13:
        /*0028*/ 	.byte	0x03, 0x50
        /*002a*/ 	.short	0x0000


	//----- nvinfo : EIATTR_MAXREG_COUNT
	.align		4
        /*002c*/ 	.byte	0x03, 0x1b
        /*002e*/ 	.short	0x00ff


	//----- nvinfo : EIATTR_EXTERNS
	.align		4
        /*0030*/ 	.byte	0x04, 0x0f
        /*0032*/ 	.short	(.L_15 - .L_14)


	//   ....[0]....
	.align		4
.L_14:
        /*0034*/ 	.word	index@(vprintf)


	//----- nvinfo : EIATTR_MERCURY_ISA_VERSION
	.align		4
.L_15:
        /*0038*/ 	.byte	0x03, 0x5f
        /*003a*/ 	.short	0x0101


	//----- nvinfo : EIATTR_VRC_CTA_INIT_COUNT
	.align		4
        /*003c*/ 	.byte	0x02, 0x4a
	.zero		1
	.zero		1


	//----- nvinfo : EIATTR_SYSCALL_OFFSETS
	.align		4
        /*0040*/ 	.byte	0x04, 0x46
        /*0042*/ 	.short	(.L_17 - .L_16)


	//   ....[0]....
.L_16:
        /*0044*/ 	.word	0x000000d0


	//   ....[1]....
        /*0048*/ 	.word	0x000002e0


	//   ....[2]....
        /*004c*/ 	.word	0x000003b0


	//   ....[3]....
        /*0050*/ 	.word	0x00000480


	//   ....[4]....
        /*0054*/ 	.word	0x00000550


	//   ....[5]....
        /*0058*/ 	.word	0x00000620


	//   ....[6]....
        /*005c*/ 	.word	0x000006f0


	//   ....[7]....
        /*0060*/ 	.word	0x000007c0


	//   ....[8]....
        /*0064*/ 	.word	0x00000890


	//   ....[9]....
        /*0068*/ 	.word	0x00000960


	//   ....[10]....
        /*006c*/ 	.word	0x00000a30


	//   ....[11]....
        /*0070*/ 	.word	0x00000b00


	//   ....[12]....
        /*0074*/ 	.word	0x00000bd0


	//   ....[13]....
        /*0078*/ 	.word	0x00000ca0


	//   ....[14]....
        /*007c*/ 	.word	0x00000d70


	//   ....[15]....
        /*0080*/ 	.word	0x00000e40


	//   ....[16]....
        /*0084*/ 	.word	0x00000f10


	//   ....[17]....
        /*0088*/ 	.word	0x000010d0


	//   ....[18]....
        /*008c*/ 	.word	0x000011a0


	//   ....[19]....
        /*0090*/ 	.word	0x00001270


	//   ....[20]....
        /*0094*/ 	.word	0x00001340


	//   ....[21]....
        /*0098*/ 	.word	0x00001410


	//   ....[22]....
        /*009c*/ 	.word	0x000014e0


	//   ....[23]....
        /*00a0*/ 	.word	0x000015b0


	//   ....[24]....
        /*00a4*/ 	.word	0x00001680


	//   ....[25]....
        /*00a8*/ 	.word	0x000017f0


	//   ....[26]....
        /*00ac*/ 	.word	0x000018c0


	//   ....[27]....
        /*00b0*/ 	.word	0x00001990


	//   ....[28]....
        /*00b4*/ 	.word	0x00001a60


	//   ....[29]....
        /*00b8*/ 	.word	0x00001bd0


	//   ....[30]....
        /*00bc*/ 	.word	0x00001ca0


	//----- nvinfo : EIATTR_EXIT_INSTR_OFFSETS
	.align		4
.L_17:
        /*00c0*/ 	.byte	0x04, 0x1c
        /*00c2*/ 	.short	(.L_19 - .L_18)


	//   ....[0]....
.L_18:
        /*00c4*/ 	.word	0x00001cb0


	//----- nvinfo : EIATTR_CRS_STACK_SIZE
	.align		4
.L_19:
        /*00c8*/ 	.byte	0x04, 0x1e
        /*00ca*/ 	.short	(.L_21 - .L_20)
.L_20:
        /*00cc*/ 	.word	0x00000000


	//----- nvinfo : EIATTR_CBANK_PARAM_SIZE
	.align		4
.L_21:
        /*00d0*/ 	.byte	0x03, 0x19
        /*00d2*/ 	.short	0x000c


	//----- nvinfo : EIATTR_PARAM_CBANK
	.align		4
        /*00d4*/ 	.byte	0x04, 0x0a
        /*00d6*/ 	.short	(.L_23 - .L_22)
	.align		4
.L_22:
        /*00d8*/ 	.word	index@(.nv.constant0._Z5printPfi)
        /*00dc*/ 	.short	0x0380
        /*00de*/ 	.short	0x000c


	//----- nvinfo : EIATTR_SW_WAR
	.align		4
.L_23:
        /*00e0*/ 	.byte	0x04, 0x36
        /*00e2*/ 	.short	(.L_25 - .L_24)
.L_24:
        /*00e4*/ 	.word	0x00000008
.L_25:


//--------------------- .nv.callgraph             --------------------------
	.section	.nv.callgraph,"",@"SHT_CUDA_CALLGRAPH"
	.align	4
	.sectionentsize	8
	.align		4
        /*0000*/ 	.word	0x00000000
	.align		4
        /*0004*/ 	.word	0xffffffff
	.align		4
        /*0008*/ 	.word	index@(_Z5printPfi)
	.align		4
        /*000c*/ 	.word	index@(vprintf)
	.align		4
        /*0010*/ 	.word	0x00000000
	.align		4
        /*0014*/ 	.word	0xfffffffe
	.align		4
        /*0018*/ 	.word	0x00000000
	.align		4
        /*001c*/ 	.word	0xfffffffd
	.align		4
        /*0020*/ 	.word	0x00000000
	.align		4
        /*0024*/ 	.word	0xfffffffc


//--------------------- .nv.constant4             --------------------------
	.section	.nv.constant4,"a",@progbits
	.align	8
	.align		8
.nv.constant4:
        /*0000*/ 	.dword	vprintf
	.align		8
        /*0008*/ 	.dword	$str
	.align		8
        /*0010*/ 	.dword	$str$1


//--------------------- .text._Z5printPfi         --------------------------
	.section	.text._Z5printPfi,"ax",@progbits
	.align	128
        .global         _Z5printPfi
        .type           _Z5printPfi,@function
        .size           _Z5printPfi,(.L_x_39 - _Z5printPfi)
        .other          _Z5printPfi,@"STO_CUDA_ENTRY STV_DEFAULT"
_Z5printPfi:
.text._Z5printPfi:
[----:B------:R-:W0:Y:S01]  /*0000*/  LDC R1, c[0x0][0x37c] ;  /* 0x0000df00ff017b82 */ /* 0x000e220000000800 */
[----:B------:R-:W-:Y:S01]  /*0010*/  MOV R0, 0x0 ;  /* 0x0000000000007802 */ /* 0x000fe20000000f00 */
[----:B------:R-:W1:Y:S01]  /*0020*/  LDCU UR4, c[0x0][0x2f8] ;  /* 0x00005f00ff0477ac */ /* 0x000e620008000800 */
[----:B0-----:R-:W-:Y:S01]  /*0030*/  VIADD R1, R1, 0xfffffff8 ;  /* 0xfffffff801017836 */ /* 0x001fe20000000000 */
[----:B------:R-:W-:-:S04]  /*0040*/  CS2R R6, SRZ ;  /* 0x0000000000067805 */ /* 0x000fc8000001ff00 */
[----:B------:R0:W2:Y:S01]  /*0050*/  LDC.64 R8, c[0x4][R0] ;  /* 0x0100000000087b82 */ /* 0x0000a20000000a00 */
[----:B------:R-:W3:Y:S01]  /*0060*/  LDCU.64 UR6, c[0x4][0x8] ;  /* 0x01000100ff0677ac */ /* 0x000ee20008000a00 */
[----:B------:R-:W4:Y:S01]  /*0070*/  LDCU UR5, c[0x0][0x2fc] ;  /* 0x00005f80ff0577ac */ /* 0x000f220008000800 */
[----:B-1----:R-:W-:Y:S01]  /*0080*/  IADD3 R22, P0, PT, R1, UR4, RZ ;  /* 0x0000000401167c10 */ /* 0x002fe2000ff1e0ff */
[----:B---3--:R-:W-:Y:S02]  /*0090*/  IMAD.U32 R4, RZ, RZ, UR6 ;  /* 0x00000006ff047e24 */ /* 0x008fe4000f8e00ff */
[----:B------:R-:W-:Y:S02]  /*00a0*/  IMAD.U32 R5, RZ, RZ, UR7 ;  /* 0x00000007ff057e24 */ /* 0x000fe4000f8e00ff */
[----:B0---4-:R-:W-:-:S08]  /*00b0*/  IMAD.X R2, RZ, RZ, UR5, P0 ;  /* 0x00000005ff027e24 */ /* 0x011fd000080e06ff */
[----:B------:R-:W-:-:S07]  /*00c0*/  LEPC R20, `(.L_x_0) ;  /* 0x000000001014794e */ /* 0x000fce0000000000 */
[----:B--2---:R-:W-:Y:S05]  /*00d0*/  CALL.ABS.NOINC R8 ;  /* 0x0000000008007343 */ /* 0x004fea0003c00000 */
.L_x_0:
[----:B------:R-:W0:Y:S02]  /*00e0*/  LDC R0, c[0x0][0x388] ;  /* 0x0000e200ff007b82 */ /* 0x000e240000000800 */
[----:B0-----:R-:W-:-:S13]  /*00f0*/  ISETP.GE.AND P0, PT, R0, 0x1, PT ;  /* 0x000000010000780c */ /* 0x001fda0003f06270 */
[----:B------:R-:W-:Y:S05]  /*0100*/  @!P0 BRA `(.L_x_1) ;  /* 0x0000001800c88947 */ /* 0x000fea0003800000 */
[----:B------:R-:W0:Y:S01]  /*0110*/  LDC.64 R18, c[0x0][0x358] ;  /* 0x0000d600ff127b82 */ /* 0x000e220000000a00 */
[C---:B------:R-:W-:Y:S01]  /*0120*/  ISETP.GE.U32.AND P0, PT, R0.reuse, 0x10, PT ;  /* 0x000000100000780c */ /* 0x040fe20003f06070 */
[----:B------:R-:W-:Y:S01]  /*0130*/  IMAD.MOV.U32 R23, RZ, RZ, RZ ;  /* 0x000000ffff177224 */ /* 0x000fe200078e00ff */
[----:B------:R-:W-:-:S11]  /*0140*/  LOP3.LUT R26, R0, 0xf, RZ, 0xc0, !PT ;  /* 0x0000000f001a7812 */ /* 0x000fd600078ec0ff */
[----:B------:R-:W-:Y:S05]  /*0150*/  @!P0 BRA `(.L_x_2) ;  /* 0x0000000c00848947 */ /* 0x000fea0003800000 */
[----:B------:R-:W1:Y:S01]  /*0160*/  LDCU.64 UR4, c[0x0][0x380] ;  /* 0x00007000ff0477ac */ /* 0x000e620008000a00 */
[----:B------:R-:W-:Y:S01]  /*0170*/  LOP3.LUT R23, R0, 0x7ffffff0, RZ, 0xc0, !PT ;  /* 0x7ffffff000177812 */ /* 0x000fe200078ec0ff */
[----:B------:R-:W-:Y:S04]  /*0180*/  BSSY.RECONVERGENT B6, `(.L_x_2) ;  /* 0x00000de000067945 */ /* 0x000fe80003800200 */
[----:B------:R-:W-:Y:S01]  /*0190*/  IMAD.MOV R25, RZ, RZ, -R23 ;  /* 0x000000ffff197224 */ /* 0x000fe200078e0a17 */
[----:B-1----:R-:W-:-:S04]  /*01a0*/  UIADD3 UR4, UP0, UPT, UR4, 0x20, URZ ;  /* 0x0000002004047890 */ /* 0x002fc8000ff1e0ff */
[----:B------:R-:W-:Y:S02]  /*01b0*/  UIADD3.X UR5, UPT, UPT, URZ, UR5, URZ, UP0, !UPT ;  /* 0x00000005ff057290 */ /* 0x000fe400087fe4ff */
[----:B------:R-:W-:-:S04]  /*01c0*/  IMAD.U32 R16, RZ, RZ, UR4 ;  /* 0x00000004ff107e24 */ /* 0x000fc8000f8e00ff */
[----:B------:R-:W-:-:S07]  /*01d0*/  IMAD.U32 R17, RZ, RZ, UR5 ;  /* 0x00000005ff117e24 */ /* 0x000fce000f8e00ff */
.L_x_19:
[----:B0-----:R-:W-:Y:S02]  /*01e0*/  R2UR UR4, R18 ;  /* 0x00000000120472ca */ /* 0x001fe400000e0000 */
[----:B------:R-:W-:-:S13]  /*01f0*/  R2UR UR5, R19 ;  /* 0x00000000130572ca */ /* 0x000fda00000e0000 */
[----:B------:R-:W2:Y:S01]  /*0200*/  LDG.E R0, desc[UR4][R16.64+-0x20] ;  /* 0xffffe00410007981 */ /* 0x000ea2000c1e1900 */
[----:B------:R-:W-:Y:S01]  /*0210*/  MOV R24, 0x0 ;  /* 0x0000000000187802 */ /* 0x000fe20000000f00 */
[----:B------:R-:W0:Y:S01]  /*0220*/  LDCU.64 UR4, c[0x4][0x10] ;  /* 0x01000200ff0477ac */ /* 0x000e220008000a00 */
[----:B------:R-:W-:Y:S01]  /*0230*/  VIADD R25, R25, 0x10 ;  /* 0x0000001019197836 */ /* 0x000fe20000000000 */
[----:B------:R-:W-:Y:S01]  /*0240*/  MOV R7, R2 ;  /* 0x0000000200077202 */ /* 0x000fe20000000f00 */
[----:B------:R1:W3:Y:S01]  /*0250*/  LDC.64 R8, c[0x4][R24] ;  /* 0x0100000018087b82 */ /* 0x0002e20000000a00 */
[----:B------:R-:W-:Y:S02]  /*0260*/  IMAD.MOV.U32 R6, RZ, RZ, R22 ;  /* 0x000000ffff067224 */ /* 0x000fe400078e0016 */
[----:B------:R-:W-:-:S04]  /*0270*/  ISETP.NE.AND P0, PT, R25, RZ, PT ;  /* 0x000000ff1900720c */ /* 0x000fc80003f05270 */
[----:B------:R-:W-:Y:S01]  /*0280*/  P2R R27, PR, RZ, 0x1 ;  /* 0x00000001ff1b7803 */ /* 0x000fe20000000000 */
[----:B0-----:R-:W-:Y:S02]  /*0290*/  IMAD.U32 R4, RZ, RZ, UR4 ;  /* 0x00000004ff047e24 */ /* 0x001fe4000f8e00ff */
[----:B------:R-:W-:Y:S01]  /*02a0*/  IMAD.U32 R5, RZ, RZ, UR5 ;  /* 0x00000005ff057e24 */ /* 0x000fe2000f8e00ff */
[----:B--2---:R-:W0:Y:S02]  /*02b0*/  F2F.F64.F32 R10, R0 ;  /* 0x00000000000a7310 */ /* 0x004e240000201800 */
[----:B0--3--:R1:W-:Y:S04]  /*02c0*/  STL.64 [R1], R10 ;  /* 0x0000000a01007387 */ /* 0x0093e80000100a00 */
[----:B------:R-:W-:-:S07]  /*02d0*/  LEPC R20, `(.L_x_3) ;  /* 0x000000001014794e */ /* 0x000fce0000000000 */
[----:B-1----:R-:W-:Y:S05]  /*02e0*/  CALL.ABS.NOINC R8 ;  /* 0x0000000008007343 */ /* 0x002fea0003c00000 */
.L_x_3:
[----:B------:R-:W-:Y:S02]  /*02f0*/  R2UR UR4, R18 ;  /* 0x00000000120472ca */ /* 0x000fe400000e0000 */
[----:B------:R-:W-:-:S13]  /*0300*/  R2UR UR5, R19 ;  /* 0x00000000130572ca */ /* 0x000fda00000e0000 */
[----:B------:R-:W2:Y:S01]  /*0310*/  LDG.E R0, desc[UR4][R16.64+-0x1c] ;  /* 0xffffe40410007981 */ /* 0x000ea2000c1e1900 */
[----:B------:R0:W1:Y:S01]  /*0320*/  LDC.64 R8, c[0x4][R24] ;  /* 0x0100000018087b82 */ /* 0x0000620000000a00 */
[----:B------:R-:W3:Y:S01]  /*0330*/  LDCU.64 UR4, c[0x4][0x10] ;  /* 0x01000200ff0477ac */ /* 0x000ee20008000a00 */
[----:B------:R-:W-:Y:S02]  /*0340*/  IMAD.MOV.U32 R6, RZ, RZ, R22 ;  /* 0x000000ffff067224 */ /* 0x000fe400078e0016 */
[----:B------:R-:W-:Y:S02]  /*0350*/  IMAD.MOV.U32 R7, RZ, RZ, R2 ;  /* 0x000000ffff077224 */ /* 0x000fe400078e0002 */
[----:B---3--:R-:W-:Y:S02]  /*0360*/  IMAD.U32 R4, RZ, RZ, UR4 ;  /* 0x00000004ff047e24 */ /* 0x008fe4000f8e00ff */
[----:B------:R-:W-:Y:S01]  /*0370*/  IMAD.U32 R5, RZ, RZ, UR5 ;  /* 0x00000005ff057e24 */ /* 0x000fe2000f8e00ff */
[----:B--2---:R-:W2:Y:S02]  /*0380*/  F2F.F64.F32 R10, R0 ;  /* 0x00000000000a7310 */ /* 0x004ea40000201800 */
[----:B-12---:R0:W-:Y:S04]  /*0390*/  STL.64 [R1], R10 ;  /* 0x0000000a01007387 */ /* 0x0061e80000100a00 */
[----:B------:R-:W-:-:S07]  /*03a0*/  LEPC R20, `(.L_x_4) ;  /* 0x000000001014794e */ /* 0x000fce0000000000 */
[----:B0-----:R-:W-:Y:S05]  /*03b0*/  CALL.ABS.NOINC R8 ;  /* 0x0000000008007343 */ /* 0x001fea0003c00000 */
.L_x_4:
        /* <DEDUP_REMOVED lines=13> */
.L_x_5:
[----:B------:R-:W-:Y:S02]  /*0490*/  R2UR UR4, R18 ;  /* 0x00000000120472ca */ /* 0x000fe400000e0000 */
[----:B------:R-:W-:-:S13]  /*04a0*/  R2UR UR5, R19 ;  /* 0x00000000130572ca */ /* 0x000fda00000e0000 */
[----:B------:R-:W2:Y:S01]  /*04b0*/  LDG.E R0, desc[UR4][R16.64+-0x14] ;  /* 0xffffec0410007981 */ /* 0x000ea2000c1e1900 */
[----:B------:R0:W1:Y:S01]  /*04c0*/  LDC.64 R8, c[0x4][R24] ;  /* 0x0100000018087b82 */ /* 0x0000620000000a00 */
[----:B------:R-:W3:Y:S01]  /*04d0*/  LDCU.64 UR4, c[0x4][0x10] ;  /* 0x01000200ff0477ac */ /* 0x000ee20008000a00 */
[----:B------:R-:W-:Y:S01]  /*04e0*/  IMAD.MOV.U32 R6, RZ, RZ, R22 ;  /* 0x000000ffff067224 */ /* 0x000fe200078e0016 */
[----:B------:R-:W-:Y:S01]  /*04f0*/  MOV R7, R2 ;  /* 0x0000000200077202 */ /* 0x000fe20000000f00 */
[----:B---3--:R-:W-:Y:S02]  /*0500*/  IMAD.U32 R4, RZ, RZ, UR4 ;  /* 0x00000004ff047e24 */ /* 0x008fe4000f8e00ff */
[----:B------:R-:W-:Y:S01]  /*0510*/  IMAD.U32 R5, RZ, RZ, UR5 ;  /* 0x00000005ff057e24 */ /* 0x000fe2000f8e00ff */
[----:B--2---:R-:W2:Y:S02]  /*0520*/  F2F.F64.F32 R10, R0 ;  /* 0x00000000000a7310 */ /* 0x004ea40000201800 */
[----:B-12---:R0:W-:Y:S04]  /*0530*/  STL.64 [R1], R10 ;  /* 0x0000000a01007387 */ /* 0x0061e80000100a00 */
[----:B------:R-:W-:-:S07]  /*0540*/  LEPC R20, `(.L_x_6) ;  /* 0x000000001014794e */ /* 0x000fce0000000000 */
[----:B0-----:R-:W-:Y:S05]  /*0550*/  CALL.ABS.NOINC R8 ;  /* 0x0000000008007343 */ /* 0x001fea0003c00000 */
.L_x_6:
        /* <DEDUP_REMOVED lines=13> */
.L_x_7:
        /* <DEDUP_REMOVED lines=13> */
.L_x_8:
[----:B------:R-:W-:Y:S02]  /*0700*/  R2UR UR4, R18 ;  /* 0x00000000120472ca */ /* 0x000fe400000e0000 */
[----:B------:R-:W-:-:S13]  /*0710*/  R2UR UR5, R19 ;  /* 0x00000000130572ca */ /* 0x000fda00000e0000 */
[----:B------:R-:W2:Y:S01]  /*0720*/  LDG.E R0, desc[UR4][R16.64+-0x8] ;  /* 0xfffff80410007981 */ /* 0x000ea2000c1e1900 */
[----:B------:R0:W1:Y:S01]  /*0730*/  LDC.64 R8, c[0x4][R24] ;  /* 0x0100000018087b82 */ /* 0x0000620000000a00 */
[----:B------:R-:W3:Y:S01]  /*0740*/  LDCU.64 UR4, c[0x4][0x10] ;  /* 0x01000200ff0477ac */ /* 0x000ee20008000a00 */
[----:B------:R-:W-:Y:S01]  /*0750*/  MOV R6, R22 ;  /* 0x0000001600067202 */ /* 0x000fe20000000f00 */
[----:B------:R-:W-:Y:S02]  /*0760*/  IMAD.MOV.U32 R7, RZ, RZ, R2 ;  /* 0x000000ffff077224 */ /* 0x000fe400078e0002 */
[----:B---3--:R-:W-:Y:S02]  /*0770*/  IMAD.U32 R4, RZ, RZ, UR4 ;  /* 0x00000004ff047e24 */ /* 0x008fe4000f8e00ff */
[----:B------:R-:W-:Y:S01]  /*0780*/  IMAD.U32 R5, RZ, RZ, UR5 ;  /* 0x00000005ff057e24 */ /* 0x000fe2000f8e00ff */
[----:B--2---:R-:W2:Y:S02]  /*0790*/  F2F.F64.F32 R10, R0 ;  /* 0x00000000000a7310 */ /* 0x004ea40000201800 */
[----:B-12---:R0:W-:Y:S04]  /*07a0*/  STL.64 [R1], R10 ;  /* 0x0000000a01007387 */ /* 0x0061e80000100a00 */
[----:B------:R-:W-:-:S07]  /*07b0*/  LEPC R20, `(.L_x_9) ;  /* 0x000000001014794e */ /* 0x000fce0000000000 */
[----:B0-----:R-:W-:Y:S05]  /*07c0*/  CALL.ABS.NOINC R8 ;  /* 0x0000000008007343 */ /* 0x001fea0003c00000 */
.L_x_9:
        /* <DEDUP_REMOVED lines=13> */
.L_x_10:
        /* <DEDUP_REMOVED lines=13> */
.L_x_11:
[----:B------:R-:W-:Y:S02]  /*0970*/  R2UR UR4, R18 ;  /* 0x00000000120472ca */ /* 0x000fe400000e0000 */
[----:B------:R-:W-:-:S13]  /*0980*/  R2UR UR5, R19 ;  /* 0x00000000130572ca */ /* 0x000fda00000e0000 */
[----:B------:R-:W2:Y:S01]  /*0990*/  LDG.E R0, desc[UR4][R16.64+0x4] ;  /* 0x0000040410007981 */ /* 0x000ea2000c1e1900 */
[----:B------:R0:W1:Y:S01]  /*09a0*/  LDC.64 R8, c[0x4][R24] ;  /* 0x0100000018087b82 */ /* 0x0000620000000a00 */
[----:B------:R-:W3:Y:S01]  /*09b0*/  LDCU.64 UR4, c[0x4][0x10] ;  /* 0x01000200ff0477ac */ /* 0x000ee20008000a00 */
[----:B------:R-:W-:Y:S02]  /*09c0*/  IMAD.MOV.U32 R6, RZ, RZ, R22 ;  /* 0x000000ffff067224 */ /* 0x000fe400078e0016 */
[----:B------:R-:W-:Y:S02]  /*09d0*/  IMAD.MOV.U32 R7, RZ, RZ, R2 ;  /* 0x000000ffff077224 */ /* 0x000fe400078e0002 */
[----:B---3--:R-:W-:Y:S01]  /*09e0*/  IMAD.U32 R4, RZ, RZ, UR4 ;  /* 0x00000004ff047e24 */ /* 0x008fe2000f8e00ff */
[----:B------:R-:W-:Y:S01]  /*09f0*/  MOV R5, UR5 ;  /* 0x0000000500057c02 */ /* 0x000fe20008000f00 */
[----:B--2---:R-:W2:Y:S02]  /*0a00*/  F2F.F64.F32 R10, R0 ;  /* 0x00000000000a7310 */ /* 0x004ea40000201800 */
[----:B-12---:R0:W-:Y:S04]  /*0a10*/  STL.64 [R1], R10 ;  /* 0x0000000a01007387 */ /* 0x0061e80000100a00 */
[----:B------:R-:W-:-:S07]  /*0a20*/  LEPC R20, `(.L_x_12) ;  /* 0x000000001014794e */ /* 0x000fce0000000000 */
[----:B0-----:R-:W-:Y:S05]  /*0a30*/  CALL.ABS.NOINC R8 ;  /* 0x0000000008007343 */ /* 0x001fea0003c00000 */
.L_x_12:
        /* <DEDUP_REMOVED lines=13> */
.L_x_13:
        /* <DEDUP_REMOVED lines=13> */
.L_x_14:
[----:B------:R-:W-:Y:S02]  /*0be0*/  R2UR UR4, R18 ;  /* 0x00000000120472ca */ /* 0x000fe400000e0000 */
[----:B------:R-:W-:-:S13]  /*0bf0*/  R2UR UR5, R19 ;  /* 0x00000000130572ca */ /* 0x000fda00000e0000 */
[----:B------:R-:W2:Y:S01]  /*0c00*/  LDG.E R0, desc[UR4][R16.64+0x10] ;  /* 0x0000100410007981 */ /* 0x000ea2000c1e1900 */
[----:B------:R0:W1:Y:S01]  /*0c10*/  LDC.64 R8, c[0x4][R24] ;  /* 0x0100000018087b82 */ /* 0x0000620000000a00 */
[----:B------:R-:W3:Y:S01]  /*0c20*/  LDCU.64 UR4, c[0x4][0x10] ;  /* 0x01000200ff0477ac */ /* 0x000ee20008000a00 */
[----:B------:R-:W-:Y:S02]  /*0c30*/  IMAD.MOV.U32 R6, RZ, RZ, R22 ;  /* 0x000000ffff067224 */ /* 0x000fe400078e0016 */
[----:B------:R-:W-:Y:S01]  /*0c40*/  IMAD.MOV.U32 R7, RZ, RZ, R2 ;  /* 0x000000ffff077224 */ /* 0x000fe200078e0002 */
[----:B---3--:R-:W-:Y:S01]  /*0c50*/  MOV R4, UR4 ;  /* 0x0000000400047c02 */ /* 0x008fe20008000f00 */
[----:B------:R-:W-:Y:S01]  /*0c60*/  IMAD.U32 R5, RZ, RZ, UR5 ;  /* 0x00000005ff057e24 */ /* 0x000fe2000f8e00ff */
[----:B--2---:R-:W2:Y:S02]  /*0c70*/  F2F.F64.F32 R10, R0 ;  /* 0x00000000000a7310 */ /* 0x004ea40000201800 */
[----:B-12---:R0:W-:Y:S04]  /*0c80*/  STL.64 [R1], R10 ;  /* 0x0000000a01007387 */ /* 0x0061e80000100a00 */
[----:B------:R-:W-:-:S07]  /*0c90*/  LEPC R20, `(.L_x_15) ;  /* 0x000000001014794e */ /* 0x000fce0000000000 */
[----:B0-----:R-:W-:Y:S05]  /*0ca0*/  CALL.ABS.NOINC R8 ;  /* 0x0000000008007343 */ /* 0x001fea0003c00000 */
.L_x_15:
        /* <DEDUP_REMOVED lines=13> */
.L_x_16:
        /* <DEDUP_REMOVED lines=13> */
.L_x_17:
        /* <DEDUP_REMOVED lines=13> */
.L_x_18:
[----:B------:R-:W-:Y:S02]  /*0f20*/  ISETP.NE.AND P6, PT, R27, RZ, PT ;  /* 0x000000ff1b00720c */ /* 0x000fe40003fc5270 */
[----:B------:R-:W-:-:S05]  /*0f30*/  IADD3 R16, P0, PT, R16, 0x40, RZ ;  /* 0x0000004010107810 */ /* 0x000fca0007f1e0ff */
[----:B------:R-:W-:-:S06]  /*0f40*/  IMAD.X R17, RZ, RZ, R17, P0 ;  /* 0x000000ffff117224 */ /* 0x000fcc00000e0611 */
[----:B------:R-:W-:Y:S05]  /*0f50*/  @P6 BRA `(.L_x_19) ;  /* 0xfffffff000a06947 */ /* 0x000fea000383ffff */
[----:B------:R-:W-:Y:S05]  /*0f60*/  BSYNC.RECONVERGENT B6 ;  /* 0x0000000000067941 */ /* 0x000fea0003800200 */
.L_x_2:
[----:B------:R-:W-:Y:S01]  /*0f70*/  ISETP.NE.AND P0, PT, R26, RZ, PT ;  /* 0x000000ff1a00720c */ /* 0x000fe20003f05270 */
[----:B------:R-:W-:-:S12]  /*0f80*/  BSSY.RECONVERGENT B6, `(.L_x_1) ;  /* 0x00000ca000067945 */ /* 0x000fd80003800200 */
[----:B------:R-:W-:Y:S05]  /*0f90*/  @!P0 BRA `(.L_x_20) ;  /* 0x0000000c00208947 */ /* 0x000fea0003800000 */
[----:B------:R-:W1:Y:S01]  /*0fa0*/  LDC R25, c[0x0][0x388] ;  /* 0x0000e200ff197b82 */ /* 0x000e620000000800 */
[----:B------:R-:W-:Y:S02]  /*0fb0*/  ISETP.GE.U32.AND P0, PT, R26, 0x8, PT ;  /* 0x000000081a00780c */ /* 0x000fe40003f06070 */
[----:B-1----:R-:W-:-:S11]  /*0fc0*/  LOP3.LUT R25, R25, 0x7, RZ, 0xc0, !PT ;  /* 0x0000000719197812 */ /* 0x002fd600078ec0ff */
[----:B------:R-:W-:Y:S05]  /*0fd0*/  @!P0 BRA `(.L_x_21) ;  /* 0x0000000400b08947 */ /* 0x000fea0003800000 */
[----:B------:R-:W1:Y:S01]  /*0fe0*/  LDC.64 R16, c[0x0][0x380] ;  /* 0x0000e000ff107b82 */ /* 0x000e620000000a00 */
[----:B0-----:R-:W-:Y:S02]  /*0ff0*/  R2UR UR4, R18 ;  /* 0x00000000120472ca */ /* 0x001fe400000e0000 */
[----:B------:R-:W-:Y:S01]  /*1000*/  R2UR UR5, R19 ;  /* 0x00000000130572ca */ /* 0x000fe200000e0000 */
[----:B-1----:R-:W-:-:S12]  /*1010*/  IMAD.WIDE.U32 R16, R23, 0x4, R16 ;  /* 0x0000000417107825 */ /* 0x002fd800078e0010 */
[----:B------:R-:W2:Y:S01]  /*1020*/  LDG.E R0, desc[UR4][R16.64] ;  /* 0x0000000410007981 */ /* 0x000ea2000c1e1900 */
[----:B------:R-:W-:Y:S01]  /*1030*/  MOV R24, 0x0 ;  /* 0x0000000000187802 */ /* 0x000fe20000000f00 */
[----:B------:R-:W0:Y:S01]  /*1040*/  LDCU.64 UR4, c[0x4][0x10] ;  /* 0x01000200ff0477ac */ /* 0x000e220008000a00 */
[----:B------:R-:W-:Y:S02]  /*1050*/  IMAD.MOV.U32 R6, RZ, RZ, R22 ;  /* 0x000000ffff067224 */ /* 0x000fe400078e0016 */
[----:B------:R1:W3:Y:S01]  /*1060*/  LDC.64 R8, c[0x4][R24] ;  /* 0x0100000018087b82 */ /* 0x0002e20000000a00 */
[----:B------:R-:W-:Y:S02]  /*1070*/  IMAD.MOV.U32 R7, RZ, RZ, R2 ;  /* 0x000000ffff077224 */ /* 0x000fe400078e0002 */
[----:B0-----:R-:W-:Y:S02]  /*1080*/  IMAD.U32 R4, RZ, RZ, UR4 ;  /* 0x00000004ff047e24 */ /* 0x001fe4000f8e00ff */
[----:B------:R-:W-:Y:S01]  /*1090*/  IMAD.U32 R5, RZ, RZ, UR5 ;  /* 0x00000005ff057e24 */ /* 0x000fe2000f8e00ff */
[----:B--2---:R-:W0:Y:S02]  /*10a0*/  F2F.F64.F32 R10, R0 ;  /* 0x00000000000a7310 */ /* 0x004e240000201800 */
[----:B0--3--:R1:W-:Y:S04]  /*10b0*/  STL.64 [R1], R10 ;  /* 0x0000000a01007387 */ /* 0x0093e80000100a00 */
[----:B------:R-:W-:-:S07]  /*10c0*/  LEPC R20, `(.L_x_22) ;  /* 0x000000001014794e */ /* 0x000fce0000000000 */
[----:B-1----:R-:W-:Y:S05]  /*10d0*/  CALL.ABS.NOINC R8 ;  /* 0x0000000008007343 */ /* 0x002fea0003c00000 */
.L_x_22:
        /* <DEDUP_REMOVED lines=13> */
.L_x_23:
        /* <DEDUP_REMOVED lines=13> */
.L_x_24:
        /* <DEDUP_REMOVED lines=13> */
.L_x_25:
        /* <DEDUP_REMOVED lines=13> */
.L_x_26:
        /* <DEDUP_REMOVED lines=13> */
.L_x_27:
        /* <DEDUP_REMOVED lines=13> */
.L_x_28:
        /* <DEDUP_REMOVED lines=13> */
.L_x_29:
[----:B------:R-:W-:-:S07]  /*1690*/  VIADD R23, R23, 0x8 ;  /* 0x0000000817177836 */ /* 0x000fce0000000000 */
.L_x_21:
[----:B------:R-:W-:-:S13]  /*16a0*/  ISETP.NE.AND P0, PT, R25, RZ, PT ;  /* 0x000000ff1900720c */ /* 0x000fda0003f05270 */
        /* <DEDUP_REMOVED lines=21> */
.L_x_31:
        /* <DEDUP_REMOVED lines=13> */
.L_x_32:
        /* <DEDUP_REMOVED lines=13> */
.L_x_33:
        /* <DEDUP_REMOVED lines=13> */
.L_x_34:
[----:B------:R-:W-:-:S07]  /*1a70*/  IADD3 R23, PT, PT, R23, 0x4, RZ ;  /* 0x0000000417177810 */ /* 0x000fce0007ffe0ff */
.L_x_30:
[----:B------:R-:W-:-:S13]  /*1a80*/  ISETP.NE.AND P0, PT, R25, RZ, PT ;  /* 0x000000ff1900720c */ /* 0x000fda0003f05270 */
[----:B------:R-:W-:Y:S05]  /*1a90*/  @!P0 BRA `(.L_x_20) ;  /* 0x0000000000608947 */ /* 0x000fea0003800000 */
[----:B------:R-:W1:Y:S01]  /*1aa0*/  LDC.64 R16, c[0x0][0x380] ;  /* 0x0000e000ff107b82 */ /* 0x000e620000000a00 */
[----:B------:R-:W-:Y:S02]  /*1ab0*/  IMAD.MOV R25, RZ, RZ, -R25 ;  /* 0x000000ffff197224 */ /* 0x000fe400078e0a19 */
[----:B-1----:R-:W-:-:S07]  /*1ac0*/  IMAD.WIDE.U32 R16, R23, 0x4, R16 ;  /* 0x0000000417107825 */ /* 0x002fce00078e0010 */
.L_x_36:
[----:B0-----:R-:W-:Y:S02]  /*1ad0*/  R2UR UR4, R18 ;  /* 0x00000000120472ca */ /* 0x001fe400000e0000 */
[----:B------:R-:W-:-:S13]  /*1ae0*/  R2UR UR5, R19 ;  /* 0x00000000130572ca */ /* 0x000fda00000e0000 */
[----:B------:R-:W2:Y:S01]  /*1af0*/  LDG.E R0, desc[UR4][R16.64] ;  /* 0x0000000410007981 */ /* 0x000ea2000c1e1900 */
[----:B------:R-:W-:Y:S01]  /*1b00*/  MOV R8, 0x0 ;  /* 0x0000000000087802 */ /* 0x000fe20000000f00 */
[----:B------:R-:W0:Y:S01]  /*1b10*/  LDCU.64 UR4, c[0x4][0x10] ;  /* 0x01000200ff0477ac */ /* 0x000e220008000a00 */
[----:B------:R-:W-:Y:S02]  /*1b20*/  VIADD R25, R25, 0x1 ;  /* 0x0000000119197836 */ /* 0x000fe40000000000 */
[----:B------:R-:W-:Y:S02]  /*1b30*/  IMAD.MOV.U32 R6, RZ, RZ, R22 ;  /* 0x000000ffff067224 */ /* 0x000fe400078e0016 */
[----:B------:R-:W1:Y:S01]  /*1b40*/  LDC.64 R8, c[0x4][R8] ;  /* 0x0100000008087b82 */ /* 0x000e620000000a00 */
[----:B------:R-:W-:Y:S01]  /*1b50*/  ISETP.NE.AND P0, PT, R25, RZ, PT ;  /* 0x000000ff1900720c */ /* 0x000fe20003f05270 */
[----:B------:R-:W-:Y:S02]  /*1b60*/  IMAD.MOV.U32 R7, RZ, RZ, R2 ;  /* 0x000000ffff077224 */ /* 0x000fe400078e0002 */
[----:B0-----:R-:W-:-:S02]  /*1b70*/  IMAD.U32 R4, RZ, RZ, UR4 ;  /* 0x00000004ff047e24 */ /* 0x001fc4000f8e00ff */
[----:B------:R-:W-:Y:S01]  /*1b80*/  IMAD.U32 R5, RZ, RZ, UR5 ;  /* 0x00000005ff057e24 */ /* 0x000fe2000f8e00ff */
[----:B--2---:R0:W2:Y:S02]  /*1b90*/  F2F.F64.F32 R10, R0 ;  /* 0x00000000000a7310 */ /* 0x0040a40000201800 */
[----:B0-----:R-:W-:Y:S01]  /*1ba0*/  P2R R0, PR, RZ, 0x1 ;  /* 0x00000001ff007803 */ /* 0x001fe20000000000 */
[----:B-12---:R0:W-:Y:S06]  /*1bb0*/  STL.64 [R1], R10 ;  /* 0x0000000a01007387 */ /* 0x0061ec0000100a00 */
[----:B------:R-:W-:-:S07]  /*1bc0*/  LEPC R20, `(.L_x_35) ;  /* 0x000000001014794e */ /* 0x000fce0000000000 */
[----:B0-----:R-:W-:Y:S05]  /*1bd0*/  CALL.ABS.NOINC R8 ;  /* 0x0000000008007343 */ /* 0x001fea0003c00000 */
.L_x_35:
[----:B------:R-:W-:Y:S02]  /*1be0*/  ISETP.NE.AND P6, PT, R25, RZ, PT ;  /* 0x000000ff1900720c */ /* 0x000fe40003fc5270 */
[----:B------:R-:W-:-:S05]  /*1bf0*/  IADD3 R16, P0, PT, R16, 0x4, RZ ;  /* 0x0000000410107810 */ /* 0x000fca0007f1e0ff */
[----:B------:R-:W-:-:S06]  /*1c00*/  IMAD.X R17, RZ, RZ, R17, P0 ;  /* 0x000000ffff117224 */ /* 0x000fcc00000e0611 */
[----:B------:R-:W-:Y:S05]  /*1c10*/  @P6 BRA `(.L_x_36) ;  /* 0xfffffffc00ac6947 */ /* 0x000fea000383ffff */
.L_x_20:
[----:B------:R-:W-:Y:S05]  /*1c20*/  BSYNC.RECONVERGENT B6 ;  /* 0x0000000000067941 */ /* 0x000fea0003800200 */
.L_x_1:
[----:B------:R-:W-:Y:S01]  /*1c30*/  MOV R0, 0x0 ;  /* 0x0000000000007802 */ /* 0x000fe20000000f00 */
[----:B------:R-:W1:Y:S01]  /*1c40*/  LDCU.64 UR4, c[0x4][0x8] ;  /* 0x01000100ff0477ac */ /* 0x000e620008000a00 */
[----:B------:R-:W-:Y:S02]  /*1c50*/  CS2R R6, SRZ ;  /* 0x0000000000067805 */ /* 0x000fe4000001ff00 */
[----:B------:R2:W3:Y:S01]  /*1c60*/  LDC.64 R2, c[0x4][R0] ;  /* 0x0100000000027b82 */ /* 0x0004e20000000a00 */
[----:B-1----:R-:W-:Y:S02]  /*1c70*/  IMAD.U32 R4, RZ, RZ, UR4 ;  /* 0x00000004ff047e24 */ /* 0x002fe4000f8e00ff */
[----:B--2---:R-:W-:-:S07]  /*1c80*/  IMAD.U32 R5, RZ, RZ, UR5 ;  /* 0x00000005ff057e24 */ /* 0x004fce000f8e00ff */
[----:B------:R-:W-:-:S07]  /*1c90*/  LEPC R20, `(.L_x_37) ;  /* 0x000000001014794e */ /* 0x000fce0000000000 */
[----:B0--3--:R-:W-:Y:S05]  /*1ca0*/  CALL.ABS.NOINC R2 ;  /* 0x0000000002007343 */ /* 0x009fea0003c00000 */
.L_x_37:
[----:B------:R-:W-:Y:S05]  /*1cb0*/  EXIT ;  /* 0x000000000000794d */ /* 0x000fea0003800000 */
.L_x_38:
[----:B------:R-:W-:-:S00]  /*1cc0*/  BRA `(.L_x_38) ;  /* 0xfffffffc00fc7947 */ /* 0x000fc0000383ffff */
[----:B------:R-:W-:-:S00]  /*1cd0*/  NOP ;  /* 0x0000000000007918 */ /* 0x000fc00000000000 */
        /* <DEDUP_REMOVED lines=10> */
.L_x_39:


//--------------------- .nv.global.init           --------------------------
	.section	.nv.global.init,"aw",@progbits
.nv.global.init:
	.type		$str,@object
	.size		$str,($str$1 - $str)
$str:
        /*0000*/ 	.byte	0x0a, 0x00
	.type		$str$1,@object
	.size		$str$1,(.L_1 - $str$1)
$str$1:
        /*0002*/ 	.byte	0x25, 0x64, 0x0a, 0x00
.L_1:


//--------------------- .nv.shared.reserved.0     --------------------------
	.section	.nv.shared.reserved.0,"aw",@nobits
	.weak		__nv_reservedSMEM_offset_0_alias
	.size		__nv_reservedSMEM_offset_0_alias, 0, 64
	.other		__nv_reservedSMEM_offset_0_alias,@"STO_CUDA_RESERVED_SHARED STV_DEFAULT"
__nv_reservedSMEM_offset_0_alias:
	.zero		0
	.zero		64


//--------------------- .nv.constant0._Z5printPfi --------------------------
	.section	.nv.constant0._Z5printPfi,"a",@progbits
	.sectionflags	@""
	.align	4
.nv.constant0._Z5printPfi:
	.zero		908


//--------------------- SYMBOLS --------------------------

	.type		.nv.reservedSmem.offset0,@object
	.size		.nv.reservedSmem.offset0,0x4
	.type		vprintf,@function
